//
// Generated by NVIDIA NVVM Compiler
//
// Compiler Build ID: CL-36424714
// Cuda compilation tools, release 13.0, V13.0.88
// Based on NVVM 20.0.0
//

.version 9.0
.target sm_100
.address_size 64

	// .globl	_Z12matmulkernelPfS_S_

.visible .entry _Z12matmulkernelPfS_S_(
	.param .u64 .ptr .align 1 _Z12matmulkernelPfS_S__param_0,
	.param .u64 .ptr .align 1 _Z12matmulkernelPfS_S__param_1,
	.param .u64 .ptr .align 1 _Z12matmulkernelPfS_S__param_2
)
{
	.reg .b32 	%r<2>;
	.reg .b32 	%f<4>;
	.reg .b64 	%rd<11>;

	ld.param.u64 	%rd1, [_Z12matmulkernelPfS_S__param_0];
	ld.param.u64 	%rd2, [_Z12matmulkernelPfS_S__param_1];
	ld.param.u64 	%rd3, [_Z12matmulkernelPfS_S__param_2];
	cvta.to.global.u64 	%rd4, %rd3;
	cvta.to.global.u64 	%rd5, %rd2;
	cvta.to.global.u64 	%rd6, %rd1;
	mov.u32 	%r1, %tid.x;
	mul.wide.u32 	%rd7, %r1, 4;
	add.s64 	%rd8, %rd6, %rd7;
	ld.global.f32 	%f1, [%rd8];
	add.s64 	%rd9, %rd5, %rd7;
	ld.global.f32 	%f2, [%rd9];
	add.f32 	%f3, %f1, %f2;
	add.s64 	%rd10, %rd4, %rd7;
	st.global.f32 	[%rd10], %f3;
	ret;

}


// ===== COMPILED SASS (sm_100) =====

	.target	sm_100

	.elftype	@"ET_EXEC"


//--------------------- .note.nv.tkinfo           --------------------------
	.section	.note.nv.tkinfo,"",@"SHT_NOTE"
	.sectionflags	@"SHF_NOTE_NV_TKINFO"
	.tkinfo
        /*0018*/ 	.word	0x00000002
        /*0030*/ 	.string	""
        /*0030*/ 	.string	"ptxas"
        /*0030*/ 	.string	"Cuda compilation tools, release 13.0, V13.0.88"
        /*0030*/ 	.string	"Build cuda_13.0.r13.0/compiler.36424714_0"
        /*0030*/ 	.string	"-arch sm_100 -m 64 "



//--------------------- .note.nv.cuinfo           --------------------------
	.section	.note.nv.cuinfo,"",@"SHT_NOTE"
	.sectionflags	@"SHF_NOTE_NV_CUINFO"
        /*0018*/ 	.short	0x0002
        /*001a*/ 	.short	0x0064
        /*001c*/ 	.short	0x0082
	.zero		2


//--------------------- .nv.info                  --------------------------
	.section	.nv.info,"",@"SHT_CUDA_INFO"
	.align	4


	//----- nvinfo : EIATTR_REGCOUNT
	.align		4
        /*0000*/ 	.byte	0x04, 0x2f
        /*0002*/ 	.short	(.L_1 - .L_0)
	.align		4
.L_0:
        /*0004*/ 	.word	index@(_Z12matmulkernelPfS_S_)
        /*0008*/ 	.word	0x0000000c


	//----- nvinfo : EIATTR_FRAME_SIZE
	.align		4
.L_1:
        /*000c*/ 	.byte	0x04, 0x11
        /*000e*/ 	.short	(.L_3 - .L_2)
	.align		4
.L_2:
        /*0010*/ 	.word	index@(_Z12matmulkernelPfS_S_)
        /*0014*/ 	.word	0x00000000


	//----- nvinfo : EIATTR_MIN_STACK_SIZE
	.align		4
.L_3:
        /*0018*/ 	.byte	0x04, 0x12
        /*001a*/ 	.short	(.L_5 - .L_4)
	.align		4
.L_4:
        /*001c*/ 	.word	index@(_Z12matmulkernelPfS_S_)
        /*0020*/ 	.word	0x00000000
.L_5:


//--------------------- .nv.compat                --------------------------
	.section	.nv.compat,"",@"SHT_CUDA_COMPAT_INFO"
	.align	4
        /*0000*/ 	.byte	0x02, 0x09, 0x00, 0x00, 0x02, 0x02, 0x01, 0x00, 0x02, 0x05, 0x05, 0x00, 0x03, 0x07, 0x01, 0x01
        /*0010*/ 	.byte	0x02, 0x03, 0x00, 0x00, 0x02, 0x06, 0x01, 0x00, 0x04, 0x0b, 0x08, 0x00, 0x09, 0x00, 0x00, 0x00
        /*0020*/ 	.byte	0x00, 0x00, 0x00, 0x00


//--------------------- .nv.info._Z12matmulkernelPfS_S_ --------------------------
	.section	.nv.info._Z12matmulkernelPfS_S_,"",@"SHT_CUDA_INFO"
	.sectionflags	@""
	.align	4


	//----- nvinfo : EIATTR_CUDA_API_VERSION
	.align		4
        /*0000*/ 	.byte	0x04, 0x37
        /*0002*/ 	.short	(.L_7 - .L_6)
.L_6:
        /*0004*/ 	.word	0x00000082


	//----- nvinfo : EIATTR_KPARAM_INFO
	.align		4
.L_7:
        /*0008*/ 	.byte	0x04, 0x17
        /*000a*/ 	.short	(.L_9 - .L_8)
.L_8:
        /*000c*/ 	.word	0x00000000
        /*0010*/ 	.short	0x0002
        /*0012*/ 	.short	0x0010
        /*0014*/ 	.byte	0x00, 0xf5, 0x21, 0x00


	//----- nvinfo : EIATTR_KPARAM_INFO
	.align		4
.L_9:
        /*0018*/ 	.byte	0x04, 0x17
        /*001a*/ 	.short	(.L_11 - .L_10)
.L_10:
        /*001c*/ 	.word	0x00000000
        /*0020*/ 	.short	0x0001
        /*0022*/ 	.short	0x0008
        /*0024*/ 	.byte	0x00, 0xf5, 0x21, 0x00


	//----- nvinfo : EIATTR_KPARAM_INFO
	.align		4
.L_11:
        /*0028*/ 	.byte	0x04, 0x17
        /*002a*/ 	.short	(.L_13 - .L_12)
.L_12:
        /*002c*/ 	.word	0x00000000
        /*0030*/ 	.short	0x0000
        /*0032*/ 	.short	0x0000
        /*0034*/ 	.byte	0x00, 0xf5, 0x21, 0x00


	//----- nvinfo : EIATTR_SPARSE_MMA_MASK
	.align		4
.L_13:
        /*0038*/ 	.byte	0x03, 0x50
        /*003a*/ 	.short	0x0000


	//----- nvinfo : EIATTR_MAXREG_COUNT
	.align		4
        /*003c*/ 	.byte	0x03, 0x1b
        /*003e*/ 	.short	0x00ff


	//----- nvinfo : EIATTR_MERCURY_ISA_VERSION
	.align		4
        /*0040*/ 	.byte	0x03, 0x5f
        /*0042*/ 	.short	0x0101


	//----- nvinfo : EIATTR_VRC_CTA_INIT_COUNT
	.align		4
        /*0044*/ 	.byte	0x02, 0x4a
	.zero		1
	.zero		1


	//----- nvinfo : EIATTR_EXIT_INSTR_OFFSETS
	.align		4
        /*0048*/ 	.byte	0x04, 0x1c
        /*004a*/ 	.short	(.L_15 - .L_14)


	//   ....[0]....
.L_14:
        /*004c*/ 	.word	0x000000d0


	//----- nvinfo : EIATTR_CBANK_PARAM_SIZE
	.align		4
.L_15:
        /*0050*/ 	.byte	0x03, 0x19
        /*0052*/ 	.short	0x0018


	//----- nvinfo : EIATTR_PARAM_CBANK
	.align		4
        /*0054*/ 	.byte	0x04, 0x0a
        /*0056*/ 	.short	(.L_17 - .L_16)
	.align		4
.L_16:
        /*0058*/ 	.word	index@(.nv.constant0._Z12matmulkernelPfS_S_)
        /*005c*/ 	.short	0x0380
        /*005e*/ 	.short	0x0018


	//----- nvinfo : EIATTR_SW_WAR
	.align		4
.L_17:
        /*0060*/ 	.byte	0x04, 0x36
        /*0062*/ 	.short	(.L_19 - .L_18)
.L_18:
        /*0064*/ 	.word	0x00000008
.L_19:


//--------------------- .nv.callgraph             --------------------------
	.section	.nv.callgraph,"",@"SHT_CUDA_CALLGRAPH"
	.align	4
	.sectionentsize	8
	.align		4
        /*0000*/ 	.word	0x00000000
	.align		4
        /*0004*/ 	.word	0xffffffff
	.align		4
        /*0008*/ 	.word	0x00000000
	.align		4
        /*000c*/ 	.word	0xfffffffe
	.align		4
        /*0010*/ 	.word	0x00000000
	.align		4
        /*0014*/ 	.word	0xfffffffd
	.align		4
        /*0018*/ 	.word	0x00000000
	.align		4
        /*001c*/ 	.word	0xfffffffc


//--------------------- .text._Z12matmulkernelPfS_S_ --------------------------
	.section	.text._Z12matmulkernelPfS_S_,"ax",@progbits
	.align	128
        .global         _Z12matmulkernelPfS_S_
        .type           _Z12matmulkernelPfS_S_,@function
        .size           _Z12matmulkernelPfS_S_,(.L_x_1 - _Z12matmulkernelPfS_S_)
        .other          _Z12matmulkernelPfS_S_,@"STO_CUDA_ENTRY STV_DEFAULT"
_Z12matmulkernelPfS_S_:
.text._Z12matmulkernelPfS_S_:
[----:B------:R-:W-:Y:S01]  /*0000*/  LDC R1, c[0x0][0x37c] ;  /* 0x0000df00ff017b82 */ /* 0x000fe20000000800 */
[----:B------:R-:W0:Y:S07]  /*0010*/  S2R R9, SR_TID.X ;  /* 0x0000000000097919 */ /* 0x000e2e0000002100 */
[----:B------:R-:W0:Y:S01]  /*0020*/  LDC.64 R2, c[0x0][0x380] ;  /* 0x0000e000ff027b82 */ /* 0x000e220000000a00 */
[----:B------:R-:W1:Y:S07]  /*0030*/  LDCU.64 UR4, c[0x0][0x358] ;  /* 0x00006b00ff0477ac */ /* 0x000e6e0008000a00 */
[----:B------:R-:W2:Y:S08]  /*0040*/  LDC.64 R4, c[0x0][0x388] ;  /* 0x0000e200ff047b82 */ /* 0x000eb00000000a00 */
[----:B------:R-:W3:Y:S01]  /*0050*/  LDC.64 R6, c[0x0][0x390] ;  /* 0x0000e400ff067b82 */ /* 0x000ee20000000a00 */
[----:B0-----:R-:W-:-:S04]  /*0060*/  IMAD.WIDE.U32 R2, R9, 0x4, R2 ;  /* 0x0000000409027825 */ /* 0x001fc800078e0002 */
[C---:B--2---:R-:W-:Y:S02]  /*0070*/  IMAD.WIDE.U32 R4, R9.reuse, 0x4, R4 ;  /* 0x0000000409047825 */ /* 0x044fe400078e0004 */
[----:B-1----:R-:W2:Y:S04]  /*0080*/  LDG.E R2, desc[UR4][R2.64] ;  /* 0x0000000402027981 */ /* 0x002ea8000c1e1900 */
[----:B------:R-:W2:Y:S01]  /*0090*/  LDG.E R5, desc[UR4][R4.64] ;  /* 0x0000000404057981 */ /* 0x000ea2000c1e1900 */
[----:B---3--:R-:W-:-:S04]  /*00a0*/  IMAD.WIDE.U32 R6, R9, 0x4, R6 ;  /* 0x0000000409067825 */ /* 0x008fc800078e0006 */
[----:B--2---:R-:W-:-:S05]  /*00b0*/  FADD R9, R2, R5 ;  /* 0x0000000502097221 */ /* 0x004fca0000000000 */
[----:B------:R-:W-:Y:S01]  /*00c0*/  STG.E desc[UR4][R6.64], R9 ;  /* 0x0000000906007986 */ /* 0x000fe2000c101904 */
[----:B------:R-:W-:Y:S05]  /*00d0*/  EXIT ;  /* 0x000000000000794d */ /* 0x000fea0003800000 */
.L_x_0:
[----:B------:R-:W-:-:S00]  /*00e0*/  BRA `(.L_x_0) ;  /* 0xfffffffc00fc7947 */ /* 0x000fc0000383ffff */
[----:B------:R-:W-:-:S00]  /*00f0*/  NOP ;  /* 0x0000000000007918 */ /* 0x000fc00000000000 */
        /* <DEDUP_REMOVED lines=8> */
.L_x_1:


//--------------------- .nv.shared.reserved.0     --------------------------
	.section	.nv.shared.reserved.0,"aw",@nobits
	.weak		__nv_reservedSMEM_offset_0_alias
	.size		__nv_reservedSMEM_offset_0_alias, 0, 64
	.other		__nv_reservedSMEM_offset_0_alias,@"STO_CUDA_RESERVED_SHARED STV_DEFAULT"
__nv_reservedSMEM_offset_0_alias:
	.zero		0
	.zero		64


//--------------------- .nv.constant0._Z12matmulkernelPfS_S_ --------------------------
	.section	.nv.constant0._Z12matmulkernelPfS_S_,"a",@progbits
	.sectionflags	@""
	.align	4
.nv.constant0._Z12matmulkernelPfS_S_:
	.zero		920


//--------------------- SYMBOLS --------------------------

	.type		.nv.reservedSmem.offset0,@object
	.size		.nv.reservedSmem.offset0,0x4
